//
// Generated by NVIDIA NVVM Compiler
//
// Compiler Build ID: CL-36424714
// Cuda compilation tools, release 13.0, V13.0.88
// Based on NVVM 20.0.0
//

.version 9.0
.target sm_100
.address_size 64

	// .globl	_Z6kernelPKfS0_Pfmm

.visible .entry _Z6kernelPKfS0_Pfmm(
	.param .u64 .ptr .align 1 _Z6kernelPKfS0_Pfmm_param_0,
	.param .u64 .ptr .align 1 _Z6kernelPKfS0_Pfmm_param_1,
	.param .u64 .ptr .align 1 _Z6kernelPKfS0_Pfmm_param_2,
	.param .u64 _Z6kernelPKfS0_Pfmm_param_3,
	.param .u64 _Z6kernelPKfS0_Pfmm_param_4
)
{
	.reg .pred 	%p<56>;
	.reg .b32 	%r<31>;
	.reg .b32 	%f<96>;
	.reg .b64 	%rd<97>;

	ld.param.u64 	%rd22, [_Z6kernelPKfS0_Pfmm_param_0];
	ld.param.u64 	%rd23, [_Z6kernelPKfS0_Pfmm_param_1];
	ld.param.u64 	%rd19, [_Z6kernelPKfS0_Pfmm_param_2];
	ld.param.u64 	%rd20, [_Z6kernelPKfS0_Pfmm_param_3];
	ld.param.u64 	%rd21, [_Z6kernelPKfS0_Pfmm_param_4];
	cvta.to.global.u64 	%rd1, %rd23;
	cvta.to.global.u64 	%rd2, %rd22;
	mov.u32 	%r20, %ntid.x;
	mov.u32 	%r21, %ctaid.x;
	mov.u32 	%r22, %tid.x;
	mad.lo.s32 	%r23, %r20, %r21, %r22;
	shr.u64 	%rd24, %rd21, 1;
	cvt.u32.u64 	%r1, %rd24;
	cvt.s64.s32 	%rd3, %r23;
	setp.le.u64 	%p1, %rd20, %rd3;
	@%p1 bra 	$L__BB0_43;
	setp.eq.s64 	%p2, %rd21, 0;
	mov.f32 	%f75, 0f00000000;
	@%p2 bra 	$L__BB0_42;
	cvt.u32.u64 	%r24, %rd3;
	sub.s32 	%r2, %r24, %r1;
	and.b64  	%rd4, %rd21, 7;
	setp.lt.u64 	%p3, %rd21, 8;
	mov.f32 	%f75, 0f00000000;
	mov.b64 	%rd95, 0;
	@%p3 bra 	$L__BB0_21;
	and.b64  	%rd95, %rd21, -8;
	neg.s64 	%rd6, %rd95;
	add.s32 	%r30, %r2, 3;
	mov.f32 	%f75, 0f00000000;
	mov.b64 	%rd93, 0;
	mov.u64 	%rd92, %rd1;
$L__BB0_4:
	.pragma "nounroll";
	add.s32 	%r5, %r30, -3;
	setp.lt.s32 	%p4, %r5, 0;
	cvt.s64.s32 	%rd27, %r5;
	setp.le.u64 	%p5, %rd20, %rd27;
	or.pred  	%p6, %p4, %p5;
	@%p6 bra 	$L__BB0_6;
	mul.wide.u32 	%rd28, %r5, 4;
	add.s64 	%rd29, %rd2, %rd28;
	ld.global.f32 	%f42, [%rd29];
	ld.global.f32 	%f43, [%rd92];
	fma.rn.f32 	%f75, %f42, %f43, %f75;
$L__BB0_6:
	add.s32 	%r6, %r30, -2;
	setp.lt.s32 	%p7, %r6, 0;
	cvt.s64.s32 	%rd30, %r6;
	setp.le.u64 	%p8, %rd20, %rd30;
	shl.b64 	%rd31, %rd93, 2;
	and.b64  	%rd32, %rd31, 17179869152;
	add.s64 	%rd9, %rd1, %rd32;
	or.pred  	%p9, %p7, %p8;
	@%p9 bra 	$L__BB0_8;
	mul.wide.u32 	%rd33, %r6, 4;
	add.s64 	%rd34, %rd2, %rd33;
	ld.global.f32 	%f44, [%rd34];
	ld.global.f32 	%f45, [%rd9+4];
	fma.rn.f32 	%f75, %f44, %f45, %f75;
$L__BB0_8:
	add.s32 	%r7, %r30, -1;
	setp.lt.s32 	%p10, %r7, 0;
	cvt.s64.s32 	%rd35, %r7;
	setp.le.u64 	%p11, %rd20, %rd35;
	or.pred  	%p12, %p10, %p11;
	@%p12 bra 	$L__BB0_10;
	mul.wide.u32 	%rd36, %r7, 4;
	add.s64 	%rd37, %rd2, %rd36;
	ld.global.f32 	%f46, [%rd37];
	ld.global.f32 	%f47, [%rd9+8];
	fma.rn.f32 	%f75, %f46, %f47, %f75;
$L__BB0_10:
	add.s32 	%r8, %r30, 4;
	setp.lt.s32 	%p13, %r30, 0;
	cvt.s64.s32 	%rd38, %r30;
	setp.le.u64 	%p14, %rd20, %rd38;
	or.pred  	%p15, %p13, %p14;
	@%p15 bra 	$L__BB0_12;
	mul.wide.u32 	%rd39, %r30, 4;
	add.s64 	%rd40, %rd2, %rd39;
	ld.global.f32 	%f48, [%rd40];
	ld.global.f32 	%f49, [%rd9+12];
	fma.rn.f32 	%f75, %f48, %f49, %f75;
$L__BB0_12:
	add.s32 	%r9, %r30, 1;
	setp.lt.s32 	%p16, %r9, 0;
	cvt.s64.s32 	%rd41, %r9;
	setp.le.u64 	%p17, %rd20, %rd41;
	or.pred  	%p18, %p16, %p17;
	@%p18 bra 	$L__BB0_14;
	mul.wide.u32 	%rd42, %r9, 4;
	add.s64 	%rd43, %rd2, %rd42;
	ld.global.f32 	%f50, [%rd43];
	ld.global.f32 	%f51, [%rd9+16];
	fma.rn.f32 	%f75, %f50, %f51, %f75;
$L__BB0_14:
	add.s32 	%r10, %r30, 2;
	setp.lt.s32 	%p19, %r10, 0;
	cvt.s64.s32 	%rd44, %r10;
	setp.le.u64 	%p20, %rd20, %rd44;
	or.pred  	%p21, %p19, %p20;
	@%p21 bra 	$L__BB0_16;
	mul.wide.u32 	%rd45, %r10, 4;
	add.s64 	%rd46, %rd2, %rd45;
	ld.global.f32 	%f52, [%rd46];
	ld.global.f32 	%f53, [%rd9+20];
	fma.rn.f32 	%f75, %f52, %f53, %f75;
$L__BB0_16:
	add.s32 	%r11, %r30, 3;
	setp.lt.s32 	%p22, %r11, 0;
	cvt.s64.s32 	%rd47, %r11;
	setp.le.u64 	%p23, %rd20, %rd47;
	or.pred  	%p24, %p22, %p23;
	@%p24 bra 	$L__BB0_18;
	mul.wide.u32 	%rd48, %r11, 4;
	add.s64 	%rd49, %rd2, %rd48;
	ld.global.f32 	%f54, [%rd49];
	ld.global.f32 	%f55, [%rd9+24];
	fma.rn.f32 	%f75, %f54, %f55, %f75;
$L__BB0_18:
	setp.lt.s32 	%p25, %r8, 0;
	cvt.s64.s32 	%rd50, %r8;
	setp.le.u64 	%p26, %rd20, %rd50;
	or.pred  	%p27, %p25, %p26;
	@%p27 bra 	$L__BB0_20;
	mul.wide.u32 	%rd51, %r8, 4;
	add.s64 	%rd52, %rd2, %rd51;
	ld.global.f32 	%f56, [%rd52];
	ld.global.f32 	%f57, [%rd9+28];
	fma.rn.f32 	%f75, %f56, %f57, %f75;
$L__BB0_20:
	add.s64 	%rd93, %rd93, 8;
	add.s64 	%rd53, %rd6, %rd93;
	add.s32 	%r30, %r30, 8;
	add.s64 	%rd92, %rd92, 32;
	setp.ne.s64 	%p28, %rd53, 0;
	@%p28 bra 	$L__BB0_4;
$L__BB0_21:
	setp.eq.s64 	%p29, %rd4, 0;
	@%p29 bra 	$L__BB0_42;
	and.b64  	%rd13, %rd21, 3;
	setp.lt.u64 	%p30, %rd4, 4;
	@%p30 bra 	$L__BB0_32;
	cvt.u32.u64 	%r27, %rd95;
	add.s32 	%r13, %r2, %r27;
	setp.lt.s32 	%p31, %r13, 0;
	cvt.s64.s32 	%rd54, %r13;
	setp.le.u64 	%p32, %rd20, %rd54;
	or.pred  	%p33, %p31, %p32;
	@%p33 bra 	$L__BB0_25;
	mul.wide.u32 	%rd55, %r13, 4;
	add.s64 	%rd56, %rd2, %rd55;
	ld.global.f32 	%f59, [%rd56];
	shl.b64 	%rd57, %rd95, 2;
	add.s64 	%rd58, %rd1, %rd57;
	ld.global.f32 	%f60, [%rd58];
	fma.rn.f32 	%f75, %f59, %f60, %f75;
$L__BB0_25:
	add.s32 	%r14, %r13, 1;
	setp.lt.s32 	%p34, %r14, 0;
	cvt.s64.s32 	%rd59, %r14;
	setp.le.u64 	%p35, %rd20, %rd59;
	shl.b64 	%rd60, %rd95, 2;
	and.b64  	%rd61, %rd60, 17179869180;
	add.s64 	%rd14, %rd1, %rd61;
	or.pred  	%p36, %p34, %p35;
	@%p36 bra 	$L__BB0_27;
	mul.wide.u32 	%rd62, %r14, 4;
	add.s64 	%rd63, %rd2, %rd62;
	ld.global.f32 	%f61, [%rd63];
	ld.global.f32 	%f62, [%rd14+4];
	fma.rn.f32 	%f75, %f61, %f62, %f75;
$L__BB0_27:
	add.s32 	%r15, %r13, 2;
	setp.lt.s32 	%p37, %r15, 0;
	cvt.s64.s32 	%rd64, %r15;
	setp.le.u64 	%p38, %rd20, %rd64;
	or.pred  	%p39, %p37, %p38;
	@%p39 bra 	$L__BB0_29;
	mul.wide.u32 	%rd65, %r15, 4;
	add.s64 	%rd66, %rd2, %rd65;
	ld.global.f32 	%f63, [%rd66];
	ld.global.f32 	%f64, [%rd14+8];
	fma.rn.f32 	%f75, %f63, %f64, %f75;
$L__BB0_29:
	add.s32 	%r16, %r13, 3;
	setp.lt.s32 	%p40, %r16, 0;
	cvt.s64.s32 	%rd67, %r16;
	setp.le.u64 	%p41, %rd20, %rd67;
	or.pred  	%p42, %p40, %p41;
	@%p42 bra 	$L__BB0_31;
	mul.wide.u32 	%rd68, %r16, 4;
	add.s64 	%rd69, %rd2, %rd68;
	ld.global.f32 	%f65, [%rd69];
	ld.global.f32 	%f66, [%rd14+12];
	fma.rn.f32 	%f75, %f65, %f66, %f75;
$L__BB0_31:
	add.s64 	%rd70, %rd95, 4;
	and.b64  	%rd95, %rd70, 4294967295;
$L__BB0_32:
	setp.eq.s64 	%p43, %rd13, 0;
	@%p43 bra 	$L__BB0_42;
	setp.eq.s64 	%p44, %rd13, 1;
	@%p44 bra 	$L__BB0_39;
	cvt.u32.u64 	%r28, %rd95;
	add.s32 	%r17, %r2, %r28;
	setp.lt.s32 	%p45, %r17, 0;
	cvt.s64.s32 	%rd71, %r17;
	setp.le.u64 	%p46, %rd20, %rd71;
	or.pred  	%p47, %p45, %p46;
	@%p47 bra 	$L__BB0_36;
	mul.wide.u32 	%rd72, %r17, 4;
	add.s64 	%rd73, %rd2, %rd72;
	ld.global.f32 	%f68, [%rd73];
	shl.b64 	%rd74, %rd95, 2;
	add.s64 	%rd75, %rd1, %rd74;
	ld.global.f32 	%f69, [%rd75];
	fma.rn.f32 	%f75, %f68, %f69, %f75;
$L__BB0_36:
	add.s32 	%r18, %r17, 1;
	setp.lt.s32 	%p48, %r18, 0;
	cvt.s64.s32 	%rd76, %r18;
	setp.le.u64 	%p49, %rd20, %rd76;
	or.pred  	%p50, %p48, %p49;
	@%p50 bra 	$L__BB0_38;
	mul.wide.u32 	%rd77, %r18, 4;
	add.s64 	%rd78, %rd2, %rd77;
	ld.global.f32 	%f70, [%rd78];
	shl.b64 	%rd79, %rd95, 2;
	and.b64  	%rd80, %rd79, 17179869180;
	add.s64 	%rd81, %rd1, %rd80;
	ld.global.f32 	%f71, [%rd81+4];
	fma.rn.f32 	%f75, %f70, %f71, %f75;
$L__BB0_38:
	add.s64 	%rd82, %rd95, 2;
	and.b64  	%rd95, %rd82, 4294967295;
$L__BB0_39:
	and.b64  	%rd83, %rd21, 1;
	setp.eq.b64 	%p51, %rd83, 1;
	not.pred 	%p52, %p51;
	@%p52 bra 	$L__BB0_42;
	cvt.u32.u64 	%r29, %rd95;
	add.s32 	%r19, %r2, %r29;
	setp.lt.s32 	%p53, %r19, 0;
	cvt.s64.s32 	%rd84, %r19;
	setp.le.u64 	%p54, %rd20, %rd84;
	or.pred  	%p55, %p53, %p54;
	@%p55 bra 	$L__BB0_42;
	mul.wide.u32 	%rd85, %r19, 4;
	add.s64 	%rd86, %rd2, %rd85;
	ld.global.f32 	%f72, [%rd86];
	shl.b64 	%rd87, %rd95, 2;
	add.s64 	%rd88, %rd1, %rd87;
	ld.global.f32 	%f73, [%rd88];
	fma.rn.f32 	%f75, %f72, %f73, %f75;
$L__BB0_42:
	cvta.to.global.u64 	%rd89, %rd19;
	shl.b64 	%rd90, %rd3, 2;
	add.s64 	%rd91, %rd89, %rd90;
	st.global.f32 	[%rd91], %f75;
$L__BB0_43:
	ret;

}


// ===== COMPILED SASS (sm_100) =====

	.target	sm_100

	.elftype	@"ET_EXEC"


//--------------------- .note.nv.tkinfo           --------------------------
	.section	.note.nv.tkinfo,"",@"SHT_NOTE"
	.sectionflags	@"SHF_NOTE_NV_TKINFO"
	.tkinfo
        /*0018*/ 	.word	0x00000002
        /*0030*/ 	.string	""
        /*0030*/ 	.string	"ptxas"
        /*0030*/ 	.string	"Cuda compilation tools, release 13.0, V13.0.88"
        /*0030*/ 	.string	"Build cuda_13.0.r13.0/compiler.36424714_0"
        /*0030*/ 	.string	"-arch sm_100 -m 64 "



//--------------------- .note.nv.cuinfo           --------------------------
	.section	.note.nv.cuinfo,"",@"SHT_NOTE"
	.sectionflags	@"SHF_NOTE_NV_CUINFO"
        /*0018*/ 	.short	0x0002
        /*001a*/ 	.short	0x0064
        /*001c*/ 	.short	0x0082
	.zero		2


//--------------------- .nv.info                  --------------------------
	.section	.nv.info,"",@"SHT_CUDA_INFO"
	.align	4


	//----- nvinfo : EIATTR_REGCOUNT
	.align		4
        /*0000*/ 	.byte	0x04, 0x2f
        /*0002*/ 	.short	(.L_1 - .L_0)
	.align		4
.L_0:
        /*0004*/ 	.word	index@(_Z6kernelPKfS0_Pfmm)
        /*0008*/ 	.word	0x00000020


	//----- nvinfo : EIATTR_FRAME_SIZE
	.align		4
.L_1:
        /*000c*/ 	.byte	0x04, 0x11
        /*000e*/ 	.short	(.L_3 - .L_2)
	.align		4
.L_2:
        /*0010*/ 	.word	index@(_Z6kernelPKfS0_Pfmm)
        /*0014*/ 	.word	0x00000000


	//----- nvinfo : EIATTR_MIN_STACK_SIZE
	.align		4
.L_3:
        /*0018*/ 	.byte	0x04, 0x12
        /*001a*/ 	.short	(.L_5 - .L_4)
	.align		4
.L_4:
        /*001c*/ 	.word	index@(_Z6kernelPKfS0_Pfmm)
        /*0020*/ 	.word	0x00000000
.L_5:


//--------------------- .nv.compat                --------------------------
	.section	.nv.compat,"",@"SHT_CUDA_COMPAT_INFO"
	.align	4
        /*0000*/ 	.byte	0x02, 0x09, 0x00, 0x00, 0x02, 0x02, 0x01, 0x00, 0x02, 0x05, 0x05, 0x00, 0x03, 0x07, 0x01, 0x01
        /*0010*/ 	.byte	0x02, 0x03, 0x00, 0x00, 0x02, 0x06, 0x01, 0x00, 0x04, 0x0b, 0x08, 0x00, 0x09, 0x00, 0x00, 0x00
        /*0020*/ 	.byte	0x00, 0x00, 0x00, 0x00


//--------------------- .nv.info._Z6kernelPKfS0_Pfmm --------------------------
	.section	.nv.info._Z6kernelPKfS0_Pfmm,"",@"SHT_CUDA_INFO"
	.sectionflags	@""
	.align	4


	//----- nvinfo : EIATTR_CUDA_API_VERSION
	.align		4
        /*0000*/ 	.byte	0x04, 0x37
        /*0002*/ 	.short	(.L_7 - .L_6)
.L_6:
        /*0004*/ 	.word	0x00000082


	//----- nvinfo : EIATTR_KPARAM_INFO
	.align		4
.L_7:
        /*0008*/ 	.byte	0x04, 0x17
        /*000a*/ 	.short	(.L_9 - .L_8)
.L_8:
        /*000c*/ 	.word	0x00000000
        /*0010*/ 	.short	0x0004
        /*0012*/ 	.short	0x0020
        /*0014*/ 	.byte	0x00, 0xf0, 0x21, 0x00


	//----- nvinfo : EIATTR_KPARAM_INFO
	.align		4
.L_9:
        /*0018*/ 	.byte	0x04, 0x17
        /*001a*/ 	.short	(.L_11 - .L_10)
.L_10:
        /*001c*/ 	.word	0x00000000
        /*0020*/ 	.short	0x0003
        /*0022*/ 	.short	0x0018
        /*0024*/ 	.byte	0x00, 0xf0, 0x21, 0x00


	//----- nvinfo : EIATTR_KPARAM_INFO
	.align		4
.L_11:
        /*0028*/ 	.byte	0x04, 0x17
        /*002a*/ 	.short	(.L_13 - .L_12)
.L_12:
        /*002c*/ 	.word	0x00000000
        /*0030*/ 	.short	0x0002
        /*0032*/ 	.short	0x0010
        /*0034*/ 	.byte	0x00, 0xf5, 0x21, 0x00


	//----- nvinfo : EIATTR_KPARAM_INFO
	.align		4
.L_13:
        /*0038*/ 	.byte	0x04, 0x17
        /*003a*/ 	.short	(.L_15 - .L_14)
.L_14:
        /*003c*/ 	.word	0x00000000
        /*0040*/ 	.short	0x0001
        /*0042*/ 	.short	0x0008
        /*0044*/ 	.byte	0x00, 0xf5, 0x21, 0x00


	//----- nvinfo : EIATTR_KPARAM_INFO
	.align		4
.L_15:
        /*0048*/ 	.byte	0x04, 0x17
        /*004a*/ 	.short	(.L_17 - .L_16)
.L_16:
        /*004c*/ 	.word	0x00000000
        /*0050*/ 	.short	0x0000
        /*0052*/ 	.short	0x0000
        /*0054*/ 	.byte	0x00, 0xf5, 0x21, 0x00


	//----- nvinfo : EIATTR_SPARSE_MMA_MASK
	.align		4
.L_17:
        /*0058*/ 	.byte	0x03, 0x50
        /*005a*/ 	.short	0x0000


	//----- nvinfo : EIATTR_MAXREG_COUNT
	.align		4
        /*005c*/ 	.byte	0x03, 0x1b
        /*005e*/ 	.short	0x00ff


	//----- nvinfo : EIATTR_MERCURY_ISA_VERSION
	.align		4
        /*0060*/ 	.byte	0x03, 0x5f
        /*0062*/ 	.short	0x0101


	//----- nvinfo : EIATTR_VRC_CTA_INIT_COUNT
	.align		4
        /*0064*/ 	.byte	0x02, 0x4a
	.zero		1
	.zero		1


	//----- nvinfo : EIATTR_EXIT_INSTR_OFFSETS
	.align		4
        /*0068*/ 	.byte	0x04, 0x1c
        /*006a*/ 	.short	(.L_19 - .L_18)


	//   ....[0]....
.L_18:
        /*006c*/ 	.word	0x00000090


	//   ....[1]....
        /*0070*/ 	.word	0x00000ff0


	//----- nvinfo : EIATTR_CRS_STACK_SIZE
	.align		4
.L_19:
        /*0074*/ 	.byte	0x04, 0x1e
        /*0076*/ 	.short	(.L_21 - .L_20)
.L_20:
        /*0078*/ 	.word	0x00000000


	//----- nvinfo : EIATTR_CBANK_PARAM_SIZE
	.align		4
.L_21:
        /*007c*/ 	.byte	0x03, 0x19
        /*007e*/ 	.short	0x0028


	//----- nvinfo : EIATTR_PARAM_CBANK
	.align		4
        /*0080*/ 	.byte	0x04, 0x0a
        /*0082*/ 	.short	(.L_23 - .L_22)
	.align		4
.L_22:
        /*0084*/ 	.word	index@(.nv.constant0._Z6kernelPKfS0_Pfmm)
        /*0088*/ 	.short	0x0380
        /*008a*/ 	.short	0x0028


	//----- nvinfo : EIATTR_SW_WAR
	.align		4
.L_23:
        /*008c*/ 	.byte	0x04, 0x36
        /*008e*/ 	.short	(.L_25 - .L_24)
.L_24:
        /*0090*/ 	.word	0x00000008
.L_25:


//--------------------- .nv.callgraph             --------------------------
	.section	.nv.callgraph,"",@"SHT_CUDA_CALLGRAPH"
	.align	4
	.sectionentsize	8
	.align		4
        /*0000*/ 	.word	0x00000000
	.align		4
        /*0004*/ 	.word	0xffffffff
	.align		4
        /*0008*/ 	.word	0x00000000
	.align		4
        /*000c*/ 	.word	0xfffffffe
	.align		4
        /*0010*/ 	.word	0x00000000
	.align		4
        /*0014*/ 	.word	0xfffffffd
	.align		4
        /*0018*/ 	.word	0x00000000
	.align		4
        /*001c*/ 	.word	0xfffffffc


//--------------------- .text._Z6kernelPKfS0_Pfmm --------------------------
	.section	.text._Z6kernelPKfS0_Pfmm,"ax",@progbits
	.align	128
        .global         _Z6kernelPKfS0_Pfmm
        .type           _Z6kernelPKfS0_Pfmm,@function
        .size           _Z6kernelPKfS0_Pfmm,(.L_x_7 - _Z6kernelPKfS0_Pfmm)
        .other          _Z6kernelPKfS0_Pfmm,@"STO_CUDA_ENTRY STV_DEFAULT"
_Z6kernelPKfS0_Pfmm:
.text._Z6kernelPKfS0_Pfmm:
[----:B------:R-:W-:Y:S01]  /*0000*/  LDC R1, c[0x0][0x37c] ;  /* 0x0000df00ff017b82 */ /* 0x000fe20000000800 */
[----:B------:R-:W0:Y:S01]  /*0010*/  S2R R2, SR_CTAID.X ;  /* 0x0000000000027919 */ /* 0x000e220000002500 */
[----:B------:R-:W0:Y:S01]  /*0020*/  LDCU UR4, c[0x0][0x360] ;  /* 0x00006c00ff0477ac */ /* 0x000e220008000800 */
[----:B------:R-:W0:Y:S01]  /*0030*/  S2R R3, SR_TID.X ;  /* 0x0000000000037919 */ /* 0x000e220000002100 */
[----:B------:R-:W1:Y:S01]  /*0040*/  LDCU.64 UR10, c[0x0][0x398] ;  /* 0x00007300ff0a77ac */ /* 0x000e620008000a00 */
[----:B0-----:R-:W-:-:S05]  /*0050*/  IMAD R2, R2, UR4, R3 ;  /* 0x0000000402027c24 */ /* 0x001fca000f8e0203 */
[----:B-1----:R-:W-:Y:S02]  /*0060*/  ISETP.GE.U32.AND P0, PT, R2, UR10, PT ;  /* 0x0000000a02007c0c */ /* 0x002fe4000bf06070 */
[----:B------:R-:W-:-:S04]  /*0070*/  SHF.R.S32.HI R3, RZ, 0x1f, R2 ;  /* 0x0000001fff037819 */ /* 0x000fc80000011402 */
[----:B------:R-:W-:-:S13]  /*0080*/  ISETP.GE.U32.AND.EX P0, PT, R3, UR11, PT, P0 ;  /* 0x0000000b03007c0c */ /* 0x000fda000bf06100 */
[----:B------:R-:W-:Y:S05]  /*0090*/  @P0 EXIT ;  /* 0x000000000000094d */ /* 0x000fea0003800000 */
[----:B------:R-:W0:Y:S01]  /*00a0*/  LDCU.64 UR8, c[0x0][0x3a0] ;  /* 0x00007400ff0877ac */ /* 0x000e220008000a00 */
[----:B------:R-:W-:Y:S01]  /*00b0*/  IMAD.MOV.U32 R0, RZ, RZ, RZ ;  /* 0x000000ffff007224 */ /* 0x000fe200078e00ff */
[----:B------:R-:W1:Y:S01]  /*00c0*/  LDCU.64 UR12, c[0x0][0x358] ;  /* 0x00006b00ff0c77ac */ /* 0x000e620008000a00 */
[----:B0-----:R-:W-:-:S04]  /*00d0*/  UISETP.NE.U32.AND UP0, UPT, UR8, URZ, UPT ;  /* 0x000000ff0800728c */ /* 0x001fc8000bf05070 */
[----:B------:R-:W-:-:S09]  /*00e0*/  UISETP.NE.AND.EX UP0, UPT, UR9, URZ, UPT, UP0 ;  /* 0x000000ff0900728c */ /* 0x000fd2000bf05300 */
[----:B-1----:R-:W-:Y:S05]  /*00f0*/  BRA.U !UP0, `(.L_x_0) ;  /* 0x0000000d08ac7547 */ /* 0x002fea000b800000 */
[----:B------:R-:W-:Y:S01]  /*0100*/  UISETP.GE.U32.AND UP1, UPT, UR8, 0x8, UPT ;  /* 0x000000080800788c */ /* 0x000fe2000bf26070 */
[----:B------:R-:W-:Y:S01]  /*0110*/  IMAD.MOV.U32 R0, RZ, RZ, RZ ;  /* 0x000000ffff007224 */ /* 0x000fe200078e00ff */
[----:B------:R-:W-:Y:S01]  /*0120*/  USHF.R.U64 UR4, UR8, 0x1, UR9 ;  /* 0x0000000108047899 */ /* 0x000fe20008001209 */
[----:B------:R-:W-:Y:S01]  /*0130*/  CS2R R4, SRZ ;  /* 0x0000000000047805 */ /* 0x000fe2000001ff00 */
[----:B------:R-:W-:Y:S02]  /*0140*/  UISETP.GE.U32.AND.EX UP1, UPT, UR9, URZ, UPT, UP1 ;  /* 0x000000ff0900728c */ /* 0x000fe4000bf26110 */
[----:B------:R-:W-:Y:S02]  /*0150*/  ULOP3.LUT UR16, UR8, 0x7, URZ, 0xc0, !UPT ;  /* 0x0000000708107892 */ /* 0x000fe4000f8ec0ff */
[----:B------:R-:W-:Y:S02]  /*0160*/  VIADD R7, R2, -UR4 ;  /* 0x8000000402077c36 */ /* 0x000fe40008000000 */
[----:B------:R-:W-:-:S04]  /*0170*/  UISETP.NE.U32.AND UP0, UPT, UR16, URZ, UPT ;  /* 0x000000ff1000728c */ /* 0x000fc8000bf05070 */
[----:B------:R-:W-:Y:S01]  /*0180*/  UISETP.NE.AND.EX UP0, UPT, URZ, URZ, UPT, UP0 ;  /* 0x000000ffff00728c */ /* 0x000fe2000bf05300 */
[----:B------:R-:W-:Y:S10]  /*0190*/  BRA.U !UP1, `(.L_x_1) ;  /* 0x0000000509b87547 */ /* 0x000ff4000b800000 */
[----:B------:R-:W0:Y:S01]  /*01a0*/  LDC R5, c[0x0][0x3a4] ;  /* 0x0000e900ff057b82 */ /* 0x000e220000000800 */
[----:B------:R-:W-:Y:S01]  /*01b0*/  ULOP3.LUT UR8, UR8, 0xfffffff8, URZ, 0xc0, !UPT ;  /* 0xfffffff808087892 */ /* 0x000fe2000f8ec0ff */
[----:B------:R-:W-:Y:S01]  /*01c0*/  VIADD R6, R7, 0x3 ;  /* 0x0000000307067836 */ /* 0x000fe20000000000 */
[----:B------:R-:W1:Y:S01]  /*01d0*/  LDCU UR9, c[0x0][0x3a4] ;  /* 0x00007480ff0977ac */ /* 0x000e620008000800 */
[----:B------:R-:W-:-:S03]  /*01e0*/  IMAD.MOV.U32 R0, RZ, RZ, RZ ;  /* 0x000000ffff007224 */ /* 0x000fc600078e00ff */
[----:B------:R-:W-:Y:S01]  /*01f0*/  IMAD.U32 R4, RZ, RZ, UR8 ;  /* 0x00000008ff047e24 */ /* 0x000fe2000f8e00ff */
[----:B------:R-:W2:Y:S01]  /*0200*/  LDCU.64 UR14, c[0x0][0x388] ;  /* 0x00007100ff0e77ac */ /* 0x000ea20008000a00 */
[----:B------:R-:W3:Y:S01]  /*0210*/  LDCU.64 UR18, c[0x0][0x388] ;  /* 0x00007100ff1277ac */ /* 0x000ee20008000a00 */
[----:B------:R-:W4:Y:S01]  /*0220*/  LDCU.64 UR10, c[0x0][0x398] ;  /* 0x00007300ff0a77ac */ /* 0x000f220008000a00 */
[----:B------:R-:W-:Y:S01]  /*0230*/  UMOV UR4, URZ ;  /* 0x000000ff00047c82 */ /* 0x000fe20008000000 */
[----:B------:R-:W-:-:S05]  /*0240*/  UMOV UR5, URZ ;  /* 0x000000ff00057c82 */ /* 0x000fca0008000000 */
.L_x_2:
[----:B------:R-:W-:Y:S02]  /*0250*/  VIADD R13, R6, 0xfffffffd ;  /* 0xfffffffd060d7836 */ /* 0x000fe40000000000 */
[----:B--2---:R-:W-:-:S03]  /*0260*/  IMAD.U32 R9, RZ, RZ, UR15 ;  /* 0x0000000fff097e24 */ /* 0x004fc6000f8e00ff */
[----:B----4-:R-:W-:Y:S02]  /*0270*/  ISETP.GE.U32.AND P5, PT, R13, UR10, PT ;  /* 0x0000000a0d007c0c */ /* 0x010fe4000bfa6070 */
[----:B------:R-:W-:-:S04]  /*0280*/  SHF.R.S32.HI R8, RZ, 0x1f, R13 ;  /* 0x0000001fff087819 */ /* 0x000fc8000001140d */
[----:B------:R-:W-:Y:S01]  /*0290*/  ISETP.GE.U32.AND.EX P5, PT, R8, UR11, PT, P5 ;  /* 0x0000000b08007c0c */ /* 0x000fe2000bfa6150 */
[----:B------:R-:W-:-:S03]  /*02a0*/  IMAD.U32 R8, RZ, RZ, UR14 ;  /* 0x0000000eff087e24 */ /* 0x000fc6000f8e00ff */
[----:B------:R-:W-:-:S13]  /*02b0*/  ISETP.LT.OR P5, PT, R13, RZ, P5 ;  /* 0x000000ff0d00720c */ /* 0x000fda0002fa1670 */
[----:B------:R-:W2:Y:S01]  /*02c0*/  @!P5 LDC.64 R10, c[0x0][0x380] ;  /* 0x0000e000ff0adb82 */ /* 0x000ea20000000a00 */
[----:B------:R4:W5:Y:S01]  /*02d0*/  @!P5 LDG.E R12, desc[UR12][R8.64] ;  /* 0x0000000c080cd981 */ /* 0x000962000c1e1900 */
[----:B--2---:R-:W-:-:S06]  /*02e0*/  @!P5 IMAD.WIDE.U32 R10, R13, 0x4, R10 ;  /* 0x000000040d0ad825 */ /* 0x004fcc00078e000a */
[----:B------:R2:W5:Y:S01]  /*02f0*/  @!P5 LDG.E R11, desc[UR12][R10.64] ;  /* 0x0000000c0a0bd981 */ /* 0x000562000c1e1900 */
[C---:B------:R-:W-:Y:S02]  /*0300*/  VIADD R15, R6.reuse, 0xffffffff ;  /* 0xffffffff060f7836 */ /* 0x040fe40000000000 */
[----:B------:R-:W-:-:S03]  /*0310*/  VIADD R23, R6, 0xfffffffe ;  /* 0xfffffffe06177836 */ /* 0x000fc60000000000 */
[----:B------:R-:W-:Y:S02]  /*0320*/  ISETP.GE.U32.AND P4, PT, R15, UR10, PT ;  /* 0x0000000a0f007c0c */ /* 0x000fe4000bf86070 */
[----:B------:R-:W-:Y:S02]  /*0330*/  SHF.R.S32.HI R14, RZ, 0x1f, R15 ;  /* 0x0000001fff0e7819 */ /* 0x000fe4000001140f */
[----:B------:R-:W-:Y:S02]  /*0340*/  ISETP.GE.U32.AND P0, PT, R23, UR10, PT ;  /* 0x0000000a17007c0c */ /* 0x000fe4000bf06070 */
[----:B------:R-:W-:Y:S02]  /*0350*/  ISETP.GE.U32.AND.EX P4, PT, R14, UR11, PT, P4 ;  /* 0x0000000b0e007c0c */ /* 0x000fe4000bf86140 */
[----:B------:R-:W-:Y:S01]  /*0360*/  SHF.R.S32.HI R13, RZ, 0x1f, R23 ;  /* 0x0000001fff0d7819 */ /* 0x000fe20000011417 */
[----:B----4-:R-:W-:Y:S01]  /*0370*/  VIADD R8, R6, 0x1 ;  /* 0x0000000106087836 */ /* 0x010fe20000000000 */
[----:B------:R-:W-:-:S02]  /*0380*/  ISETP.LT.OR P4, PT, R15, RZ, P4 ;  /* 0x000000ff0f00720c */ /* 0x000fc40002781670 */
[----:B------:R-:W-:Y:S01]  /*0390*/  ISETP.GE.U32.AND.EX P0, PT, R13, UR11, PT, P0 ;  /* 0x0000000b0d007c0c */ /* 0x000fe2000bf06100 */
[C---:B------:R-:W-:Y:S01]  /*03a0*/  VIADD R9, R6.reuse, 0x2 ;  /* 0x0000000206097836 */ /* 0x040fe20000000000 */
[----:B------:R-:W-:Y:S02]  /*03b0*/  SHF.R.S32.HI R13, RZ, 0x1f, R6 ;  /* 0x0000001fff0d7819 */ /* 0x000fe40000011406 */
[----:B------:R-:W-:Y:S02]  /*03c0*/  ISETP.GE.U32.AND P3, PT, R6, UR10, PT ;  /* 0x0000000a06007c0c */ /* 0x000fe4000bf66070 */
[----:B------:R-:W-:Y:S02]  /*03d0*/  ISETP.LT.OR P0, PT, R23, RZ, P0 ;  /* 0x000000ff1700720c */ /* 0x000fe40000701670 */
[----:B------:R-:W-:Y:S02]  /*03e0*/  ISETP.GE.U32.AND P2, PT, R8, UR10, PT ;  /* 0x0000000a08007c0c */ /* 0x000fe4000bf46070 */
[----:B--2---:R-:W-:Y:S01]  /*03f0*/  SHF.R.S32.HI R10, RZ, 0x1f, R8 ;  /* 0x0000001fff0a7819 */ /* 0x004fe20000011408 */
[----:B------:R-:W-:Y:S01]  /*0400*/  VIADD R27, R6, 0x3 ;  /* 0x00000003061b7836 */ /* 0x000fe20000000000 */
[----:B------:R-:W-:Y:S01]  /*0410*/  ISETP.GE.U32.AND.EX P3, PT, R13, UR11, PT, P3 ;  /* 0x0000000b0d007c0c */ /* 0x000fe2000bf66130 */
[----:B------:R-:W2:Y:S01]  /*0420*/  @!P4 LDC.64 R20, c[0x0][0x380] ;  /* 0x0000e000ff14cb82 */ /* 0x000ea20000000a00 */
[----:B------:R-:W-:-:S02]  /*0430*/  ISETP.GE.U32.AND.EX P2, PT, R10, UR11, PT, P2 ;  /* 0x0000000b0a007c0c */ /* 0x000fc4000bf46120 */
[----:B------:R-:W-:Y:S02]  /*0440*/  ISETP.GE.U32.AND P6, PT, R9, UR10, PT ;  /* 0x0000000a09007c0c */ /* 0x000fe4000bfc6070 */
[----:B------:R-:W-:Y:S02]  /*0450*/  SHF.R.S32.HI R10, RZ, 0x1f, R9 ;  /* 0x0000001fff0a7819 */ /* 0x000fe40000011409 */
[C---:B------:R-:W-:Y:S01]  /*0460*/  ISETP.LT.OR P3, PT, R6.reuse, RZ, P3 ;  /* 0x000000ff0600720c */ /* 0x040fe20001f61670 */
[----:B------:R-:W-:Y:S01]  /*0470*/  VIADD R29, R6, 0x4 ;  /* 0x00000004061d7836 */ /* 0x000fe20000000000 */
[----:B------:R-:W-:Y:S01]  /*0480*/  ISETP.GE.U32.AND.EX P6, PT, R10, UR11, PT, P6 ;  /* 0x0000000b0a007c0c */ /* 0x000fe2000bfc6160 */
[----:B------:R-:W4:Y:S01]  /*0490*/  @!P0 LDC.64 R18, c[0x0][0x380] ;  /* 0x0000e000ff128b82 */ /* 0x000f220000000a00 */
[----:B------:R-:W-:Y:S02]  /*04a0*/  ISETP.LT.OR P2, PT, R8, RZ, P2 ;  /* 0x000000ff0800720c */ /* 0x000fe40001741670 */
[----:B------:R-:W-:-:S02]  /*04b0*/  ISETP.GE.U32.AND P1, PT, R27, UR10, PT ;  /* 0x0000000a1b007c0c */ /* 0x000fc4000bf26070 */
[----:B------:R-:W-:Y:S02]  /*04c0*/  SHF.R.S32.HI R13, RZ, 0x1f, R27 ;  /* 0x0000001fff0d7819 */ /* 0x000fe4000001141b */
[----:B------:R-:W-:Y:S02]  /*04d0*/  ISETP.LT.OR P6, PT, R9, RZ, P6 ;  /* 0x000000ff0900720c */ /* 0x000fe400037c1670 */
[----:B------:R-:W-:Y:S01]  /*04e0*/  ISETP.GE.U32.AND.EX P1, PT, R13, UR11, PT, P1 ;  /* 0x0000000b0d007c0c */ /* 0x000fe2000bf26110 */
[----:B------:R-:W-:Y:S01]  /*04f0*/  USHF.L.U32 UR6, UR4, 0x2, URZ ;  /* 0x0000000204067899 */ /* 0x000fe200080006ff */
[----:B------:R-:W-:Y:S01]  /*0500*/  SHF.R.S32.HI R10, RZ, 0x1f, R29 ;  /* 0x0000001fff0a7819 */ /* 0x000fe2000001141d */
[----:B------:R-:W1:Y:S01]  /*0510*/  @!P3 LDC.64 R16, c[0x0][0x380] ;  /* 0x0000e000ff10bb82 */ /* 0x000e620000000a00 */
[----:B------:R-:W-:Y:S01]  /*0520*/  ISETP.LT.OR P1, PT, R27, RZ, P1 ;  /* 0x000000ff1b00720c */ /* 0x000fe20000f21670 */
[----:B------:R-:W-:Y:S02]  /*0530*/  USHF.L.U64.HI UR7, UR4, 0x2, UR5 ;  /* 0x0000000204077899 */ /* 0x000fe40008010205 */
[----:B------:R-:W-:-:S02]  /*0540*/  ULOP3.LUT UR6, UR6, 0xffffffe0, URZ, 0xc0, !UPT ;  /* 0xffffffe006067892 */ /* 0x000fc4000f8ec0ff */
[----:B------:R-:W-:Y:S02]  /*0550*/  ULOP3.LUT UR7, UR7, 0x3, URZ, 0xc0, !UPT ;  /* 0x0000000307077892 */ /* 0x000fe4000f8ec0ff */
[----:B---3--:R-:W-:Y:S01]  /*0560*/  UIADD3 UR6, UP1, UPT, UR6, UR18, URZ ;  /* 0x0000001206067290 */ /* 0x008fe2000ff3e0ff */
[----:B--2---:R-:W-:-:S03]  /*0570*/  @!P4 IMAD.WIDE.U32 R20, R15, 0x4, R20 ;  /* 0x000000040f14c825 */ /* 0x004fc600078e0014 */
[----:B------:R-:W-:Y:S02]  /*0580*/  UIADD3.X UR7, UPT, UPT, UR7, UR19, URZ, UP1, !UPT ;  /* 0x0000001307077290 */ /* 0x000fe40008ffe4ff */
[----:B------:R-:W2:Y:S01]  /*0590*/  @!P1 LDC.64 R14, c[0x0][0x380] ;  /* 0x0000e000ff0e9b82 */ /* 0x000ea20000000a00 */
[----:B----4-:R-:W-:Y:S01]  /*05a0*/  @!P0 IMAD.WIDE.U32 R18, R23, 0x4, R18 ;  /* 0x0000000417128825 */ /* 0x010fe200078e0012 */
[----:B------:R-:W3:Y:S03]  /*05b0*/  @!P4 LDG.E R21, desc[UR12][R20.64] ;  /* 0x0000000c1415c981 */ /* 0x000ee6000c1e1900 */
[----:B------:R-:W-:Y:S02]  /*05c0*/  IMAD.U32 R22, RZ, RZ, UR6 ;  /* 0x00000006ff167e24 */ /* 0x000fe4000f8e00ff */
[----:B------:R-:W-:Y:S01]  /*05d0*/  IMAD.U32 R23, RZ, RZ, UR7 ;  /* 0x00000007ff177e24 */ /* 0x000fe2000f8e00ff */
[----:B------:R-:W4:Y:S01]  /*05e0*/  @!P0 LDG.E R19, desc[UR12][R18.64] ;  /* 0x0000000c12138981 */ /* 0x000f22000c1e1900 */
[----:B-1----:R-:W-:-:S03]  /*05f0*/  @!P3 IMAD.WIDE.U32 R16, R6, 0x4, R16 ;  /* 0x000000040610b825 */ /* 0x002fc600078e0010 */
[----:B------:R-:W4:Y:S04]  /*0600*/  @!P0 LDG.E R26, desc[UR12][R22.64+0x4] ;  /* 0x0000040c161a8981 */ /* 0x000f28000c1e1900 */
[----:B------:R-:W3:Y:S04]  /*0610*/  @!P3 LDG.E R17, desc[UR12][R16.64] ;  /* 0x0000000c1011b981 */ /* 0x000ee8000c1e1900 */
[----:B------:R-:W3:Y:S01]  /*0620*/  @!P2 LDG.E R18, desc[UR12][R22.64+0x10] ;  /* 0x0000100c1612a981 */ /* 0x000ee2000c1e1900 */
[----:B--2---:R-:W-:-:S03]  /*0630*/  @!P1 IMAD.WIDE.U32 R14, R27, 0x4, R14 ;  /* 0x000000041b0e9825 */ /* 0x004fc600078e000e */
[----:B------:R-:W2:Y:S04]  /*0640*/  @!P6 LDG.E R20, desc[UR12][R22.64+0x14] ;  /* 0x0000140c1614e981 */ /* 0x000ea8000c1e1900 */
[----:B------:R-:W2:Y:S04]  /*0650*/  @!P1 LDG.E R16, desc[UR12][R22.64+0x18] ;  /* 0x0000180c16109981 */ /* 0x000ea8000c1e1900 */
[----:B------:R-:W2:Y:S01]  /*0660*/  @!P1 LDG.E R15, desc[UR12][R14.64] ;  /* 0x0000000c0e0f9981 */ /* 0x000ea2000c1e1900 */
[----:B-----5:R-:W-:Y:S01]  /*0670*/  @!P5 FFMA R0, R11, R12, R0 ;  /* 0x0000000c0b00d223 */ /* 0x020fe20000000000 */
[----:B------:R-:W-:Y:S01]  /*0680*/  ISETP.GE.U32.AND P5, PT, R29, UR10, PT ;  /* 0x0000000a1d007c0c */ /* 0x000fe2000bfa6070 */
[----:B------:R-:W1:Y:S03]  /*0690*/  @!P6 LDC.64 R12, c[0x0][0x380] ;  /* 0x0000e000ff0ceb82 */ /* 0x000e660000000a00 */
[----:B------:R-:W-:-:S05]  /*06a0*/  ISETP.GE.U32.AND.EX P5, PT, R10, UR11, PT, P5 ;  /* 0x0000000b0a007c0c */ /* 0x000fca000bfa6150 */
[----:B------:R-:W5:Y:S01]  /*06b0*/  @!P2 LDC.64 R10, c[0x0][0x380] ;  /* 0x0000e000ff0aab82 */ /* 0x000f620000000a00 */
[----:B------:R-:W-:-:S13]  /*06c0*/  ISETP.LT.OR P5, PT, R29, RZ, P5 ;  /* 0x000000ff1d00720c */ /* 0x000fda0002fa1670 */
[----:B------:R-:W0:Y:S01]  /*06d0*/  @!P5 LDC.64 R24, c[0x0][0x380] ;  /* 0x0000e000ff18db82 */ /* 0x000e220000000a00 */
[----:B------:R-:W2:Y:S01]  /*06e0*/  @!P5 LDG.E R27, desc[UR12][R22.64+0x1c] ;  /* 0x00001c0c161bd981 */ /* 0x000ea2000c1e1900 */
[----:B-1----:R-:W-:-:S03]  /*06f0*/  @!P6 IMAD.WIDE.U32 R12, R9, 0x4, R12 ;  /* 0x00000004090ce825 */ /* 0x002fc600078e000c */
[----:B------:R-:W2:Y:S04]  /*0700*/  @!P3 LDG.E R9, desc[UR12][R22.64+0xc] ;  /* 0x00000c0c1609b981 */ /* 0x000ea8000c1e1900 */
[----:B------:R-:W2:Y:S01]  /*0710*/  @!P6 LDG.E R13, desc[UR12][R12.64] ;  /* 0x0000000c0c0de981 */ /* 0x000ea2000c1e1900 */
[----:B-----5:R-:W-:-:S03]  /*0720*/  @!P2 IMAD.WIDE.U32 R10, R8, 0x4, R10 ;  /* 0x00000004080aa825 */ /* 0x020fc600078e000a */
[----:B------:R-:W3:Y:S04]  /*0730*/  @!P4 LDG.E R8, desc[UR12][R22.64+0x8] ;  /* 0x0000080c1608c981 */ /* 0x000ee8000c1e1900 */
[----:B------:R-:W5:Y:S01]  /*0740*/  @!P2 LDG.E R11, desc[UR12][R10.64] ;  /* 0x0000000c0a0ba981 */ /* 0x000f62000c1e1900 */
[----:B0-----:R-:W-:-:S06]  /*0750*/  @!P5 IMAD.WIDE.U32 R24, R29, 0x4, R24 ;  /* 0x000000041d18d825 */ /* 0x001fcc00078e0018 */
[----:B------:R-:W5:Y:S01]  /*0760*/  @!P5 LDG.E R25, desc[UR12][R24.64] ;  /* 0x0000000c1819d981 */ /* 0x000f62000c1e1900 */
[----:B------:R-:W-:-:S04]  /*0770*/  UIADD3 UR4, UP1, UPT, UR4, 0x8, URZ ;  /* 0x0000000804047890 */ /* 0x000fc8000ff3e0ff */
[----:B------:R-:W-:Y:S02]  /*0780*/  UIADD3.X UR5, UPT, UPT, URZ, UR5, URZ, UP1, !UPT ;  /* 0x00000005ff057290 */ /* 0x000fe40008ffe4ff */
[----:B------:R-:W-:-:S04]  /*0790*/  UIADD3 UR6, UP1, UPT, UR4, -UR8, URZ ;  /* 0x8000000804067290 */ /* 0x000fc8000ff3e0ff */
[----:B------:R-:W-:Y:S02]  /*07a0*/  UIADD3.X UR7, UPT, UPT, UR5, ~UR9, URZ, UP1, !UPT ;  /* 0x8000000905077290 */ /* 0x000fe40008ffe4ff */
[----:B------:R-:W-:Y:S01]  /*07b0*/  UISETP.NE.U32.AND UP1, UPT, UR6, URZ, UPT ;  /* 0x000000ff0600728c */ /* 0x000fe2000bf25070 */
[----:B----4-:R-:W-:-:S03]  /*07c0*/  @!P0 FFMA R0, R19, R26, R0 ;  /* 0x0000001a13008223 */ /* 0x010fc60000000000 */
[----:B------:R-:W-:Y:S01]  /*07d0*/  UISETP.NE.AND.EX UP1, UPT, UR7, URZ, UPT, UP1 ;  /* 0x000000ff0700728c */ /* 0x000fe2000bf25310 */
[----:B------:R-:W-:Y:S01]  /*07e0*/  VIADD R6, R6, 0x8 ;  /* 0x0000000806067836 */ /* 0x000fe20000000000 */
[----:B------:R-:W-:-:S04]  /*07f0*/  UIADD3 UR14, UP2, UPT, UR14, 0x20, URZ ;  /* 0x000000200e0e7890 */ /* 0x000fc8000ff5e0ff */
[----:B------:R-:W-:Y:S01]  /*0800*/  UIADD3.X UR15, UPT, UPT, URZ, UR15, URZ, UP2, !UPT ;  /* 0x0000000fff0f7290 */ /* 0x000fe200097fe4ff */
[----:B---3--:R-:W-:-:S04]  /*0810*/  @!P4 FFMA R0, R21, R8, R0 ;  /* 0x000000081500c223 */ /* 0x008fc80000000000 */
[----:B--2---:R-:W-:-:S04]  /*0820*/  @!P3 FFMA R0, R17, R9, R0 ;  /* 0x000000091100b223 */ /* 0x004fc80000000000 */
[----:B-----5:R-:W-:-:S04]  /*0830*/  @!P2 FFMA R0, R11, R18, R0 ;  /* 0x000000120b00a223 */ /* 0x020fc80000000000 */
[----:B------:R-:W-:-:S04]  /*0840*/  @!P6 FFMA R0, R13, R20, R0 ;  /* 0x000000140d00e223 */ /* 0x000fc80000000000 */
[----:B------:R-:W-:-:S04]  /*0850*/  @!P1 FFMA R0, R15, R16, R0 ;  /* 0x000000100f009223 */ /* 0x000fc80000000000 */
[----:B------:R-:W-:Y:S01]  /*0860*/  @!P5 FFMA R0, R25, R27, R0 ;  /* 0x0000001b1900d223 */ /* 0x000fe20000000000 */
[----:B------:R-:W-:Y:S06]  /*0870*/  BRA.U UP1, `(.L_x_2) ;  /* 0xfffffff901747547 */ /* 0x000fec000b83ffff */
.L_x_1:
[----:B------:R-:W-:Y:S05]  /*0880*/  BRA.U !UP0, `(.L_x_0) ;  /* 0x0000000508c87547 */ /* 0x000fea000b800000 */
[----:B------:R-:W0:Y:S01]  /*0890*/  LDCU UR4, c[0x0][0x3a0] ;  /* 0x00007400ff0477ac */ /* 0x000e220008000800 */
[----:B------:R-:W-:-:S04]  /*08a0*/  UISETP.GE.U32.AND UP0, UPT, UR16, 0x4, UPT ;  /* 0x000000041000788c */ /* 0x000fc8000bf06070 */
[----:B------:R-:W-:Y:S02]  /*08b0*/  UISETP.GE.U32.AND.EX UP0, UPT, URZ, URZ, UPT, UP0 ;  /* 0x000000ffff00728c */ /* 0x000fe4000bf06100 */
[----:B0-----:R-:W-:-:S04]  /*08c0*/  ULOP3.LUT UR5, UR4, 0x3, URZ, 0xc0, !UPT ;  /* 0x0000000304057892 */ /* 0x001fc8000f8ec0ff */
[----:B------:R-:W-:-:S04]  /*08d0*/  UISETP.NE.U32.AND UP1, UPT, UR5, URZ, UPT ;  /* 0x000000ff0500728c */ /* 0x000fc8000bf25070 */
[----:B------:R-:W-:Y:S01]  /*08e0*/  UISETP.NE.AND.EX UP1, UPT, URZ, URZ, UPT, UP1 ;  /* 0x000000ffff00728c */ /* 0x000fe2000bf25310 */
[----:B------:R-:W-:Y:S10]  /*08f0*/  BRA.U !UP0, `(.L_x_3) ;  /* 0x0000000108cc7547 */ /* 0x000ff4000b800000 */
[----:B------:R-:W-:Y:S01]  /*0900*/  IMAD.IADD R25, R7, 0x1, R4 ;  /* 0x0000000107197824 */ /* 0x000fe200078e0204 */
[----:B------:R-:W0:Y:S01]  /*0910*/  LDCU.64 UR6, c[0x0][0x388] ;  /* 0x00007100ff0677ac */ /* 0x000e220008000a00 */
[----:B------:R-:W-:Y:S02]  /*0920*/  IMAD.SHL.U32 R14, R4, 0x4, RZ ;  /* 0x00000004040e7824 */ /* 0x000fe400078e00ff */
[C---:B------:R-:W-:Y:S01]  /*0930*/  VIADD R15, R25.reuse, 0x1 ;  /* 0x00000001190f7836 */ /* 0x040fe20000000000 */
[C---:B------:R-:W-:Y:S01]  /*0940*/  ISETP.GE.U32.AND P0, PT, R25.reuse, UR10, PT ;  /* 0x0000000a19007c0c */ /* 0x040fe2000bf06070 */
[C---:B------:R-:W-:Y:S01]  /*0950*/  VIADD R23, R25.reuse, 0x2 ;  /* 0x0000000219177836 */ /* 0x040fe20000000000 */
[----:B------:R-:W-:Y:S01]  /*0960*/  SHF.R.S32.HI R6, RZ, 0x1f, R25 ;  /* 0x0000001fff067819 */ /* 0x000fe20000011419 */
[----:B------:R-:W-:Y:S01]  /*0970*/  VIADD R21, R25, 0x3 ;  /* 0x0000000319157836 */ /* 0x000fe20000000000 */
[----:B------:R-:W-:Y:S02]  /*0980*/  ISETP.GE.U32.AND P1, PT, R15, UR10, PT ;  /* 0x0000000a0f007c0c */ /* 0x000fe4000bf26070 */
[----:B------:R-:W-:-:S02]  /*0990*/  SHF.R.S32.HI R8, RZ, 0x1f, R15 ;  /* 0x0000001fff087819 */ /* 0x000fc4000001140f */
[----:B------:R-:W-:Y:S02]  /*09a0*/  ISETP.GE.U32.AND.EX P0, PT, R6, UR11, PT, P0 ;  /* 0x0000000b06007c0c */ /* 0x000fe4000bf06100 */
[----:B------:R-:W-:Y:S02]  /*09b0*/  ISETP.GE.U32.AND P2, PT, R23, UR10, PT ;  /* 0x0000000a17007c0c */ /* 0x000fe4000bf46070 */
[----:B------:R-:W-:Y:S02]  /*09c0*/  SHF.R.S32.HI R6, RZ, 0x1f, R23 ;  /* 0x0000001fff067819 */ /* 0x000fe40000011417 */
[----:B------:R-:W-:Y:S02]  /*09d0*/  ISETP.GE.U32.AND.EX P1, PT, R8, UR11, PT, P1 ;  /* 0x0000000b08007c0c */ /* 0x000fe4000bf26110 */
[----:B------:R-:W-:Y:S02]  /*09e0*/  ISETP.LT.OR P0, PT, R25, RZ, P0 ;  /* 0x000000ff1900720c */ /* 0x000fe40000701670 */
[----:B------:R-:W-:-:S02]  /*09f0*/  ISETP.GE.U32.AND.EX P2, PT, R6, UR11, PT, P2 ;  /* 0x0000000b06007c0c */ /* 0x000fc4000bf46120 */
[----:B------:R-:W-:Y:S02]  /*0a00*/  ISETP.LT.OR P1, PT, R15, RZ, P1 ;  /* 0x000000ff0f00720c */ /* 0x000fe40000f21670 */
[----:B------:R-:W-:Y:S02]  /*0a10*/  ISETP.GE.U32.AND P3, PT, R21, UR10, PT ;  /* 0x0000000a15007c0c */ /* 0x000fe4000bf66070 */
[----:B------:R-:W-:Y:S02]  /*0a20*/  SHF.R.S32.HI R6, RZ, 0x1f, R21 ;  /* 0x0000001fff067819 */ /* 0x000fe40000011415 */
[----:B------:R-:W-:Y:S02]  /*0a30*/  ISETP.LT.OR P2, PT, R23, RZ, P2 ;  /* 0x000000ff1700720c */ /* 0x000fe40001741670 */
[----:B------:R-:W-:Y:S01]  /*0a40*/  ISETP.GE.U32.AND.EX P3, PT, R6, UR11, PT, P3 ;  /* 0x0000000b06007c0c */ /* 0x000fe2000bf66130 */
[----:B------:R-:W1:Y:S01]  /*0a50*/  @!P0 LDC.64 R18, c[0x0][0x380] ;  /* 0x0000e000ff128b82 */ /* 0x000e620000000a00 */
[----:B------:R-:W-:-:S02]  /*0a60*/  SHF.L.U64.HI R6, R4, 0x2, R5 ;  /* 0x0000000204067819 */ /* 0x000fc40000010205 */
[----:B------:R-:W-:Y:S02]  /*0a70*/  ISETP.LT.OR P3, PT, R21, RZ, P3 ;  /* 0x000000ff1500720c */ /* 0x000fe40001f61670 */
[----:B------:R-:W-:Y:S02]  /*0a80*/  LOP3.LUT R14, R14, 0xfffffffc, RZ, 0xc0, !PT ;  /* 0xfffffffc0e0e7812 */ /* 0x000fe400078ec0ff */
[----:B0-----:R-:W-:Y:S01]  /*0a90*/  @!P0 LEA R12, P4, R4, UR6, 0x2 ;  /* 0x00000006040c8c11 */ /* 0x001fe2000f8810ff */
[----:B------:R-:W0:Y:S01]  /*0aa0*/  @!P1 LDC.64 R16, c[0x0][0x380] ;  /* 0x0000e000ff109b82 */ /* 0x000e220000000a00 */
[----:B------:R-:W-:Y:S02]  /*0ab0*/  LOP3.LUT R6, R6, 0x3, RZ, 0xc0, !PT ;  /* 0x0000000306067812 */ /* 0x000fe400078ec0ff */
[----:B------:R-:W-:Y:S02]  /*0ac0*/  IADD3 R14, P5, PT, R14, UR6, RZ ;  /* 0x000000060e0e7c10 */ /* 0x000fe4000ffbe0ff */
[----:B------:R-:W-:-:S03]  /*0ad0*/  @!P0 LEA.HI.X R13, R4, UR7, R5, 0x2, P4 ;  /* 0x00000007040d8c11 */ /* 0x000fc6000a0f1405 */
[----:B------:R-:W2:Y:S02]  /*0ae0*/  @!P2 LDC.64 R8, c[0x0][0x380] ;  /* 0x0000e000ff08ab82 */ /* 0x000ea40000000a00 */
[----:B------:R-:W3:Y:S06]  /*0af0*/  @!P0 LDG.E R12, desc[UR12][R12.64] ;  /* 0x0000000c0c0c8981 */ /* 0x000eec000c1e1900 */
[----:B------:R-:W4:Y:S01]  /*0b00*/  @!P3 LDC.64 R10, c[0x0][0x380] ;  /* 0x0000e000ff0abb82 */ /* 0x000f220000000a00 */
[----:B-1----:R-:W-:-:S06]  /*0b10*/  @!P0 IMAD.WIDE.U32 R18, R25, 0x4, R18 ;  /* 0x0000000419128825 */ /* 0x002fcc00078e0012 */
[----:B------:R-:W3:Y:S01]  /*0b20*/  @!P0 LDG.E R19, desc[UR12][R18.64] ;  /* 0x0000000c12138981 */ /* 0x000ee2000c1e1900 */
[----:B0-----:R-:W-:Y:S01]  /*0b30*/  @!P1 IMAD.WIDE.U32 R16, R15, 0x4, R16 ;  /* 0x000000040f109825 */ /* 0x001fe200078e0010 */
[----:B------:R-:W-:-:S05]  /*0b40*/  IADD3.X R15, PT, PT, R6, UR7, RZ, P5, !PT ;  /* 0x00000007060f7c10 */ /* 0x000fca000affe4ff */
[----:B------:R-:W5:Y:S01]  /*0b50*/  @!P1 LDG.E R17, desc[UR12][R16.64] ;  /* 0x0000000c10119981 */ /* 0x000f62000c1e1900 */
[----:B--2---:R-:W-:-:S03]  /*0b60*/  @!P2 IMAD.WIDE.U32 R8, R23, 0x4, R8 ;  /* 0x000000041708a825 */ /* 0x004fc600078e0008 */
[----:B------:R-:W5:Y:S04]  /*0b70*/  @!P1 LDG.E R5, desc[UR12][R14.64+0x4] ;  /* 0x0000040c0e059981 */ /* 0x000f68000c1e1900 */
[----:B------:R-:W2:Y:S01]  /*0b80*/  @!P2 LDG.E R9, desc[UR12][R8.64] ;  /* 0x0000000c0809a981 */ /* 0x000ea2000c1e1900 */
[----:B----4-:R-:W-:-:S03]  /*0b90*/  @!P3 IMAD.WIDE.U32 R10, R21, 0x4, R10 ;  /* 0x00000004150ab825 */ /* 0x010fc600078e000a */
[----:B------:R-:W2:Y:S04]  /*0ba0*/  @!P2 LDG.E R6, desc[UR12][R14.64+0x8] ;  /* 0x0000080c0e06a981 */ /* 0x000ea8000c1e1900 */
[----:B------:R-:W4:Y:S04]  /*0bb0*/  @!P3 LDG.E R20, desc[UR12][R14.64+0xc] ;  /* 0x00000c0c0e14b981 */ /* 0x000f28000c1e1900 */
[----:B------:R-:W4:Y:S01]  /*0bc0*/  @!P3 LDG.E R11, desc[UR12][R10.64] ;  /* 0x0000000c0a0bb981 */ /* 0x000f22000c1e1900 */
[----:B------:R-:W-:Y:S02]  /*0bd0*/  VIADD R4, R4, 0x4 ;  /* 0x0000000404047836 */ /* 0x000fe40000000000 */
[----:B---3--:R-:W-:-:S04]  /*0be0*/  @!P0 FFMA R0, R19, R12, R0 ;  /* 0x0000000c13008223 */ /* 0x008fc80000000000 */
[----:B-----5:R-:W-:Y:S01]  /*0bf0*/  @!P1 FFMA R0, R17, R5, R0 ;  /* 0x0000000511009223 */ /* 0x020fe20000000000 */
[----:B------:R-:W-:-:S03]  /*0c00*/  IMAD.MOV.U32 R5, RZ, RZ, RZ ;  /* 0x000000ffff057224 */ /* 0x000fc600078e00ff */
[----:B--2---:R-:W-:-:S04]  /*0c10*/  @!P2 FFMA R0, R9, R6, R0 ;  /* 0x000000060900a223 */ /* 0x004fc80000000000 */
[----:B----4-:R-:W-:-:S07]  /*0c20*/  @!P3 FFMA R0, R11, R20, R0 ;  /* 0x000000140b00b223 */ /* 0x010fce0000000000 */
.L_x_3:
[----:B------:R-:W-:Y:S05]  /*0c30*/  BRA.U !UP1, `(.L_x_0) ;  /* 0x0000000109dc7547 */ /* 0x000fea000b800000 */
[----:B------:R-:W-:Y:S02]  /*0c40*/  UISETP.NE.U32.AND UP0, UPT, UR5, 0x1, UPT ;  /* 0x000000010500788c */ /* 0x000fe4000bf05070 */
[----:B------:R-:W-:Y:S02]  /*0c50*/  ULOP3.LUT UR4, UR4, 0x1, URZ, 0xc0, !UPT ;  /* 0x0000000104047892 */ /* 0x000fe4000f8ec0ff */
[----:B------:R-:W-:Y:S02]  /*0c60*/  UISETP.NE.AND.EX UP0, UPT, URZ, URZ, UPT, UP0 ;  /* 0x000000ffff00728c */ /* 0x000fe4000bf05300 */
[----:B------:R-:W-:-:S04]  /*0c70*/  UISETP.NE.U32.AND UP1, UPT, UR4, 0x1, UPT ;  /* 0x000000010400788c */ /* 0x000fc8000bf25070 */
[----:B------:R-:W-:-:S03]  /*0c80*/  UISETP.NE.U32.AND.EX UP1, UPT, URZ, URZ, UPT, UP1 ;  /* 0x000000ffff00728c */ /* 0x000fc6000bf25110 */
[----:B------:R-:W-:Y:S08]  /*0c90*/  BRA.U !UP0, `(.L_x_4) ;  /* 0x0000000108807547 */ /* 0x000ff0000b800000 */
[----:B------:R-:W-:-:S04]  /*0ca0*/  IMAD.IADD R19, R7, 0x1, R4 ;  /* 0x0000000107137824 */ /* 0x000fc800078e0204 */
[C---:B------:R-:W-:Y:S01]  /*0cb0*/  VIADD R17, R19.reuse, 0x1 ;  /* 0x0000000113117836 */ /* 0x040fe20000000000 */
[----:B------:R-:W-:Y:S02]  /*0cc0*/  ISETP.GE.U32.AND P0, PT, R19, UR10, PT ;  /* 0x0000000a13007c0c */ /* 0x000fe4000bf06070 */
[----:B------:R-:W-:Y:S02]  /*0cd0*/  SHF.R.S32.HI R6, RZ, 0x1f, R19 ;  /* 0x0000001fff067819 */ /* 0x000fe40000011413 */
[----:B------:R-:W-:Y:S02]  /*0ce0*/  ISETP.GE.U32.AND P1, PT, R17, UR10, PT ;  /* 0x0000000a11007c0c */ /* 0x000fe4000bf26070 */
[----:B------:R-:W-:Y:S02]  /*0cf0*/  ISETP.GE.U32.AND.EX P0, PT, R6, UR11, PT, P0 ;  /* 0x0000000b06007c0c */ /* 0x000fe4000bf06100 */
[----:B------:R-:W-:Y:S02]  /*0d00*/  SHF.R.S32.HI R6, RZ, 0x1f, R17 ;  /* 0x0000001fff067819 */ /* 0x000fe40000011411 */
[----:B------:R-:W-:-:S02]  /*0d10*/  ISETP.LT.OR P0, PT, R19, RZ, P0 ;  /* 0x000000ff1300720c */ /* 0x000fc40000701670 */
[----:B------:R-:W-:-:S04]  /*0d20*/  ISETP.GE.U32.AND.EX P1, PT, R6, UR11, PT, P1 ;  /* 0x0000000b06007c0c */ /* 0x000fc8000bf26110 */
[----:B------:R-:W-:-:S07]  /*0d30*/  ISETP.LT.OR P1, PT, R17, RZ, P1 ;  /* 0x000000ff1100720c */ /* 0x000fce0000f21670 */
[----:B------:R-:W0:Y:S06]  /*0d40*/  @!P0 LDC.64 R12, c[0x0][0x388] ;  /* 0x0000e200ff0c8b82 */ /* 0x000e2c0000000a00 */
[----:B------:R-:W-:Y:S02]  /*0d50*/  @!P1 IMAD.SHL.U32 R6, R4, 0x4, RZ ;  /* 0x0000000404069824 */ /* 0x000fe400078e00ff */
[----:B------:R-:W1:Y:S03]  /*0d60*/  @!P1 LDC.64 R8, c[0x0][0x388] ;  /* 0x0000e200ff089b82 */ /* 0x000e660000000a00 */
[----:B------:R-:W-:-:S02]  /*0d70*/  @!P1 LOP3.LUT R21, R6, 0xfffffffc, RZ, 0xc0, !PT ;  /* 0xfffffffc06159812 */ /* 0x000fc400078ec0ff */
[----:B------:R-:W-:-:S03]  /*0d80*/  @!P1 SHF.L.U64.HI R6, R4, 0x2, R5 ;  /* 0x0000000204069819 */ /* 0x000fc60000010205 */
[----:B------:R-:W2:Y:S01]  /*0d90*/  @!P0 LDC.64 R14, c[0x0][0x380] ;  /* 0x0000e000ff0e8b82 */ /* 0x000ea20000000a00 */
[----:B------:R-:W-:-:S07]  /*0da0*/  @!P1 LOP3.LUT R6, R6, 0x3, RZ, 0xc0, !PT ;  /* 0x0000000306069812 */ /* 0x000fce00078ec0ff */
[----:B------:R-:W3:Y:S01]  /*0db0*/  @!P1 LDC.64 R10, c[0x0][0x380] ;  /* 0x0000e000ff0a9b82 */ /* 0x000ee20000000a00 */
[----:B0-----:R-:W-:-:S04]  /*0dc0*/  @!P0 LEA R12, P2, R4, R12, 0x2 ;  /* 0x0000000c040c8211 */ /* 0x001fc800078410ff */
[----:B------:R-:W-:Y:S02]  /*0dd0*/  @!P0 LEA.HI.X R13, R4, R13, R5, 0x2, P2 ;  /* 0x0000000d040d8211 */ /* 0x000fe400010f1405 */
[----:B-1----:R-:W-:-:S04]  /*0de0*/  @!P1 IADD3 R8, P2, PT, R21, R8, RZ ;  /* 0x0000000815089210 */ /* 0x002fc80007f5e0ff */
[----:B------:R-:W4:Y:S01]  /*0df0*/  @!P0 LDG.E R13, desc[UR12][R12.64] ;  /* 0x0000000c0c0d8981 */ /* 0x000f22000c1e1900 */
[----:B------:R-:W-:Y:S02]  /*0e00*/  @!P1 IMAD.X R9, R6, 0x1, R9, P2 ;  /* 0x0000000106099824 */ /* 0x000fe400010e0609 */
[----:B--2---:R-:W-:-:S03]  /*0e10*/  @!P0 IMAD.WIDE.U32 R14, R19, 0x4, R14 ;  /* 0x00000004130e8825 */ /* 0x004fc600078e000e */
[----:B------:R-:W2:Y:S04]  /*0e20*/  @!P1 LDG.E R8, desc[UR12][R8.64+0x4] ;  /* 0x0000040c08089981 */ /* 0x000ea8000c1e1900 */
[----:B------:R-:W4:Y:S01]  /*0e30*/  @!P0 LDG.E R15, desc[UR12][R14.64] ;  /* 0x0000000c0e0f8981 */ /* 0x000f22000c1e1900 */
[----:B---3--:R-:W-:-:S06]  /*0e40*/  @!P1 IMAD.WIDE.U32 R10, R17, 0x4, R10 ;  /* 0x00000004110a9825 */ /* 0x008fcc00078e000a */
[----:B------:R-:W2:Y:S01]  /*0e50*/  @!P1 LDG.E R11, desc[UR12][R10.64] ;  /* 0x0000000c0a0b9981 */ /* 0x000ea2000c1e1900 */
[----:B------:R-:W-:Y:S02]  /*0e60*/  VIADD R4, R4, 0x2 ;  /* 0x0000000204047836 */ /* 0x000fe40000000000 */
[----:B------:R-:W-:Y:S02]  /*0e70*/  IMAD.MOV.U32 R5, RZ, RZ, RZ ;  /* 0x000000ffff057224 */ /* 0x000fe400078e00ff */
[----:B----4-:R-:W-:-:S04]  /*0e80*/  @!P0 FFMA R0, R13, R15, R0 ;  /* 0x0000000f0d008223 */ /* 0x010fc80000000000 */
[----:B--2---:R-:W-:-:S07]  /*0e90*/  @!P1 FFMA R0, R11, R8, R0 ;  /* 0x000000080b009223 */ /* 0x004fce0000000000 */
.L_x_4:
[----:B------:R-:W-:Y:S05]  /*0ea0*/  BRA.U UP1, `(.L_x_0) ;  /* 0x0000000101407547 */ /* 0x000fea000b800000 */
[----:B------:R-:W-:Y:S01]  /*0eb0*/  IMAD.IADD R9, R7, 0x1, R4 ;  /* 0x0000000107097824 */ /* 0x000fe200078e0204 */
[----:B------:R-:W-:Y:S04]  /*0ec0*/  BSSY.RECONVERGENT B0, `(.L_x_0) ;  /* 0x000000e000007945 */ /* 0x000fe80003800200 */
[----:B------:R-:W-:Y:S02]  /*0ed0*/  ISETP.GE.U32.AND P0, PT, R9, UR10, PT ;  /* 0x0000000a09007c0c */ /* 0x000fe4000bf06070 */
[----:B------:R-:W-:-:S04]  /*0ee0*/  SHF.R.S32.HI R6, RZ, 0x1f, R9 ;  /* 0x0000001fff067819 */ /* 0x000fc80000011409 */
[----:B------:R-:W-:-:S04]  /*0ef0*/  ISETP.GE.U32.AND.EX P0, PT, R6, UR11, PT, P0 ;  /* 0x0000000b06007c0c */ /* 0x000fc8000bf06100 */
[----:B------:R-:W-:-:S13]  /*0f00*/  ISETP.LT.OR P0, PT, R9, RZ, P0 ;  /* 0x000000ff0900720c */ /* 0x000fda0000701670 */
[----:B------:R-:W-:Y:S05]  /*0f10*/  @P0 BRA `(.L_x_5) ;  /* 0x0000000000200947 */ /* 0x000fea0003800000 */
[----:B------:R-:W0:Y:S08]  /*0f20*/  LDC.64 R10, c[0x0][0x388] ;  /* 0x0000e200ff0a7b82 */ /* 0x000e300000000a00 */
[----:B------:R-:W1:Y:S01]  /*0f30*/  LDC.64 R6, c[0x0][0x380] ;  /* 0x0000e000ff067b82 */ /* 0x000e620000000a00 */
[----:B0-----:R-:W-:Y:S01]  /*0f40*/  LEA R8, P0, R4, R10, 0x2 ;  /* 0x0000000a04087211 */ /* 0x001fe200078010ff */
[----:B-1----:R-:W-:-:S03]  /*0f50*/  IMAD.WIDE.U32 R6, R9, 0x4, R6 ;  /* 0x0000000409067825 */ /* 0x002fc600078e0006 */
[----:B------:R-:W-:-:S03]  /*0f60*/  LEA.HI.X R9, R4, R11, R5, 0x2, P0 ;  /* 0x0000000b04097211 */ /* 0x000fc600000f1405 */
[----:B------:R-:W2:Y:S04]  /*0f70*/  LDG.E R7, desc[UR12][R6.64] ;  /* 0x0000000c06077981 */ /* 0x000ea8000c1e1900 */
[----:B------:R-:W2:Y:S02]  /*0f80*/  LDG.E R8, desc[UR12][R8.64] ;  /* 0x0000000c08087981 */ /* 0x000ea4000c1e1900 */
[----:B--2---:R-:W-:-:S07]  /*0f90*/  FFMA R0, R7, R8, R0 ;  /* 0x0000000807007223 */ /* 0x004fce0000000000 */
.L_x_5:
[----:B------:R-:W-:Y:S05]  /*0fa0*/  BSYNC.RECONVERGENT B0 ;  /* 0x0000000000007941 */ /* 0x000fea0003800200 */
.L_x_0:
[----:B------:R-:W0:Y:S02]  /*0fb0*/  LDCU.64 UR4, c[0x0][0x390] ;  /* 0x00007200ff0477ac */ /* 0x000e240008000a00 */
[----:B0-----:R-:W-:-:S04]  /*0fc0*/  LEA R4, P0, R2, UR4, 0x2 ;  /* 0x0000000402047c11 */ /* 0x001fc8000f8010ff */
[----:B------:R-:W-:-:S05]  /*0fd0*/  LEA.HI.X R5, R2, UR5, R3, 0x2, P0 ;  /* 0x0000000502057c11 */ /* 0x000fca00080f1403 */
[----:B------:R-:W-:Y:S01]  /*0fe0*/  STG.E desc[UR12][R4.64], R0 ;  /* 0x0000000004007986 */ /* 0x000fe2000c10190c */
[----:B------:R-:W-:Y:S05]  /*0ff0*/  EXIT ;  /* 0x000000000000794d */ /* 0x000fea0003800000 */
.L_x_6:
[----:B------:R-:W-:-:S00]  /*1000*/  BRA `(.L_x_6) ;  /* 0xfffffffc00fc7947 */ /* 0x000fc0000383ffff */
[----:B------:R-:W-:-:S00]  /*1010*/  NOP ;  /* 0x0000000000007918 */ /* 0x000fc00000000000 */
        /* <DEDUP_REMOVED lines=14> */
.L_x_7:


//--------------------- .nv.shared.reserved.0     --------------------------
	.section	.nv.shared.reserved.0,"aw",@nobits
	.weak		__nv_reservedSMEM_offset_0_alias
	.size		__nv_reservedSMEM_offset_0_alias, 0, 64
	.other		__nv_reservedSMEM_offset_0_alias,@"STO_CUDA_RESERVED_SHARED STV_DEFAULT"
__nv_reservedSMEM_offset_0_alias:
	.zero		0
	.zero		64


//--------------------- .nv.constant0._Z6kernelPKfS0_Pfmm --------------------------
	.section	.nv.constant0._Z6kernelPKfS0_Pfmm,"a",@progbits
	.sectionflags	@""
	.align	4
.nv.constant0._Z6kernelPKfS0_Pfmm:
	.zero		936


//--------------------- SYMBOLS --------------------------

	.type		.nv.reservedSmem.offset0,@object
	.size		.nv.reservedSmem.offset0,0x4
